	.headerflags	@"EF_CUDA_TEXMODE_UNIFIED EF_CUDA_64BIT_ADDRESS EF_CUDA_ACCELERATORS EF_CUDA_SM90 EF_CUDA_VIRTUAL_SM(EF_CUDA_SM90)"
	.elftype	@"ET_EXEC"


//--------------------- .nv.info                  --------------------------
	.section	.nv.info,"",@"SHT_CUDA_INFO"
	.align	4


	//----- nvinfo : EIATTR_REGCOUNT
	.align		4
        /*0000*/ 	.byte	0x04, 0x2f
        /*0002*/ 	.short	(.L_1 - .L_0)
	.align		4
.L_0:
        /*0004*/ 	.word	index@(triton_poi_fused_native_group_norm_silu_20)
        /*0008*/ 	.word	0x00000018


	//----- nvinfo : EIATTR_MIN_STACK_SIZE
	.align		4
.L_1:
        /*000c*/ 	.byte	0x04, 0x12
        /*000e*/ 	.short	(.L_3 - .L_2)
	.align		4
.L_2:
        /*0010*/ 	.word	index@(triton_poi_fused_native_group_norm_silu_20)
        /*0014*/ 	.word	0x00000000


	//----- nvinfo : EIATTR_FRAME_SIZE
	.align		4
.L_3:
        /*0018*/ 	.byte	0x04, 0x11
        /*001a*/ 	.short	(.L_5 - .L_4)
	.align		4
.L_4:
        /*001c*/ 	.word	index@(triton_poi_fused_native_group_norm_silu_20)
        /*0020*/ 	.word	0x00000000


	//----- nvinfo : EIATTR_MIN_STACK_SIZE
	.align		4
.L_5:
        /*0024*/ 	.byte	0x04, 0x12
        /*0026*/ 	.short	(.L_7 - .L_6)
	.align		4
.L_6:
        /*0028*/ 	.word	index@(triton_poi_fused_native_group_norm_silu_20)
        /*002c*/ 	.word	0x00000000
.L_7:


//--------------------- .nv.info.triton_poi_fused_native_group_norm_silu_20 --------------------------
	.section	.nv.info.triton_poi_fused_native_group_norm_silu_20,"",@"SHT_CUDA_INFO"
	.sectionflags	@""
	.align	4


	//----- nvinfo : EIATTR_CUDA_API_VERSION
	.align		4
        /*0000*/ 	.byte	0x04, 0x37
        /*0002*/ 	.short	(.L_9 - .L_8)
.L_8:
        /*0004*/ 	.word	0x0000007c


	//----- nvinfo : EIATTR_KPARAM_INFO
	.align		4
.L_9:
        /*0008*/ 	.byte	0x04, 0x17
        /*000a*/ 	.short	(.L_11 - .L_10)
.L_10:
        /*000c*/ 	.word	0x00000000
        /*0010*/ 	.short	0x0007
        /*0012*/ 	.short	0x0038
        /*0014*/ 	.byte	0x00, 0xf0, 0x11, 0x00


	//----- nvinfo : EIATTR_KPARAM_INFO
	.align		4
.L_11:
        /*0018*/ 	.byte	0x04, 0x17
        /*001a*/ 	.short	(.L_13 - .L_12)
.L_12:
        /*001c*/ 	.word	0x00000000
        /*0020*/ 	.short	0x0006
        /*0022*/ 	.short	0x0030
        /*0024*/ 	.byte	0x00, 0xf4, 0x21, 0x00


	//----- nvinfo : EIATTR_KPARAM_INFO
	.align		4
.L_13:
        /*0028*/ 	.byte	0x04, 0x17
        /*002a*/ 	.short	(.L_15 - .L_14)
.L_14:
        /*002c*/ 	.word	0x00000000
        /*0030*/ 	.short	0x0005
        /*0032*/ 	.short	0x0028
        /*0034*/ 	.byte	0x00, 0xf4, 0x21, 0x00


	//----- nvinfo : EIATTR_KPARAM_INFO
	.align		4
.L_15:
        /*0038*/ 	.byte	0x04, 0x17
        /*003a*/ 	.short	(.L_17 - .L_16)
.L_16:
        /*003c*/ 	.word	0x00000000
        /*0040*/ 	.short	0x0004
        /*0042*/ 	.short	0x0020
        /*0044*/ 	.byte	0x00, 0xf4, 0x21, 0x00


	//----- nvinfo : EIATTR_KPARAM_INFO
	.align		4
.L_17:
        /*0048*/ 	.byte	0x04, 0x17
        /*004a*/ 	.short	(.L_19 - .L_18)
.L_18:
        /*004c*/ 	.word	0x00000000
        /*0050*/ 	.short	0x0003
        /*0052*/ 	.short	0x0018
        /*0054*/ 	.byte	0x00, 0xf4, 0x21, 0x00


	//----- nvinfo : EIATTR_KPARAM_INFO
	.align		4
.L_19:
        /*0058*/ 	.byte	0x04, 0x17
        /*005a*/ 	.short	(.L_21 - .L_20)
.L_20:
        /*005c*/ 	.word	0x00000000
        /*0060*/ 	.short	0x0002
        /*0062*/ 	.short	0x0010
        /*0064*/ 	.byte	0x00, 0xf4, 0x21, 0x00


	//----- nvinfo : EIATTR_KPARAM_INFO
	.align		4
.L_21:
        /*0068*/ 	.byte	0x04, 0x17
        /*006a*/ 	.short	(.L_23 - .L_22)
.L_22:
        /*006c*/ 	.word	0x00000000
        /*0070*/ 	.short	0x0001
        /*0072*/ 	.short	0x0008
        /*0074*/ 	.byte	0x00, 0xf4, 0x21, 0x00


	//----- nvinfo : EIATTR_KPARAM_INFO
	.align		4
.L_23:
        /*0078*/ 	.byte	0x04, 0x17
        /*007a*/ 	.short	(.L_25 - .L_24)
.L_24:
        /*007c*/ 	.word	0x00000000
        /*0080*/ 	.short	0x0000
        /*0082*/ 	.short	0x0000
        /*0084*/ 	.byte	0x00, 0xf4, 0x21, 0x00


	//----- nvinfo : EIATTR_SPARSE_MMA_MASK
	.align		4
.L_25:
        /*0088*/ 	.byte	0x03, 0x50
        /*008a*/ 	.short	0x0000


	//----- nvinfo : EIATTR_MAXREG_COUNT
	.align		4
        /*008c*/ 	.byte	0x03, 0x1b
        /*008e*/ 	.short	0x00ff


	//----- nvinfo : EIATTR_EXIT_INSTR_OFFSETS
	.align		4
        /*0090*/ 	.byte	0x04, 0x1c
        /*0092*/ 	.short	(.L_27 - .L_26)


	//   ....[0]....
.L_26:
        /*0094*/ 	.word	0x000006b0


	//----- nvinfo : EIATTR_REQNTID
	.align		4
.L_27:
        /*0098*/ 	.byte	0x04, 0x10
        /*009a*/ 	.short	(.L_29 - .L_28)
.L_28:
        /*009c*/ 	.word	0x00000080
        /*00a0*/ 	.word	0x00000001
        /*00a4*/ 	.word	0x00000001


	//----- nvinfo : EIATTR_CBANK_PARAM_SIZE
	.align		4
.L_29:
        /*00a8*/ 	.byte	0x03, 0x19
        /*00aa*/ 	.short	0x003c


	//----- nvinfo : EIATTR_PARAM_CBANK
	.align		4
        /*00ac*/ 	.byte	0x04, 0x0a
        /*00ae*/ 	.short	(.L_31 - .L_30)
	.align		4
.L_30:
        /*00b0*/ 	.word	index@(.nv.constant0.triton_poi_fused_native_group_norm_silu_20)
        /*00b4*/ 	.short	0x0210
        /*00b6*/ 	.short	0x003c


	//----- nvinfo : EIATTR_SW_WAR
	.align		4
.L_31:
        /*00b8*/ 	.byte	0x04, 0x36
        /*00ba*/ 	.short	(.L_33 - .L_32)
.L_32:
        /*00bc*/ 	.word	0x00000008
.L_33:


//--------------------- .nv.callgraph             --------------------------
	.section	.nv.callgraph,"",@"SHT_CUDA_CALLGRAPH"
	.align	4
	.sectionentsize	8
	.align		4
        /*0000*/ 	.word	0x00000000
	.align		4
        /*0004*/ 	.word	0xffffffff
	.align		4
        /*0008*/ 	.word	0x00000000
	.align		4
        /*000c*/ 	.word	0xfffffffe
	.align		4
        /*0010*/ 	.word	0x00000000
	.align		4
        /*0014*/ 	.word	0xfffffffd
	.align		4
        /*0018*/ 	.word	0x00000000
	.align		4
        /*001c*/ 	.word	0xfffffffc


//--------------------- .text.triton_poi_fused_native_group_norm_silu_20 --------------------------
	.section	.text.triton_poi_fused_native_group_norm_silu_20,"ax",@progbits
	.align	128
        .global         triton_poi_fused_native_group_norm_silu_20
        .type           triton_poi_fused_native_group_norm_silu_20,@function
        .size           triton_poi_fused_native_group_norm_silu_20,(.L_x_1 - triton_poi_fused_native_group_norm_silu_20)
        .other          triton_poi_fused_native_group_norm_silu_20,@"STO_CUDA_ENTRY STV_DEFAULT"
triton_poi_fused_native_group_norm_silu_20:
.text.triton_poi_fused_native_group_norm_silu_20:
[----:B------:R-:W-:Y:S01]  /*0000*/  LDC R1, c[0x0][0x28] ;  /* 0x00000a00ff017b82 */ /* 0x000fe20000000800 */
[----:B------:R-:W1:Y:S07]  /*0010*/  S2R R0, SR_TID.X ;  /* 0x0000000000007919 */ /* 0x000e6e0000002100 */
[----:B------:R-:W2:Y:S01]  /*0020*/  LDC.64 R6, c[0x0][0x218] ;  /* 0x00008600ff067b82 */ /* 0x000ea20000000a00 */
[----:B------:R-:W-:Y:S01]  /*0030*/  ULDC.64 UR4, c[0x0][0x208] ;  /* 0x0000820000047ab9 */ /* 0x000fe20000000a00 */
[----:B------:R-:W3:Y:S06]  /*0040*/  S2R R3, SR_CTAID.X ;  /* 0x0000000000037919 */ /* 0x000eec0000002500 */
[----:B------:R-:W4:Y:S08]  /*0050*/  LDC.64 R4, c[0x0][0x220] ;  /* 0x00008800ff047b82 */ /* 0x000f300000000a00 */
[----:B------:R-:W5:Y:S08]  /*0060*/  LDC.64 R8, c[0x0][0x228] ;  /* 0x00008a00ff087b82 */ /* 0x000f700000000a00 */
[----:B------:R-:W5:Y:S01]  /*0070*/  LDC.64 R14, c[0x0][0x230] ;  /* 0x00008c00ff0e7b82 */ /* 0x000f620000000a00 */
[----:B-1----:R-:W-:-:S07]  /*0080*/  SHF.L.U32 R0, R0, 0x2, RZ ;  /* 0x0000000200007819 */ /* 0x002fce00000006ff */
[----:B------:R-:W1:Y:S01]  /*0090*/  LDC.64 R12, c[0x0][0x240] ;  /* 0x00009000ff0c7b82 */ /* 0x000e620000000a00 */
[----:B------:R-:W-:Y:S02]  /*00a0*/  LOP3.LUT R0, R0, 0x1fc, RZ, 0xc0, !PT ;  /* 0x000001fc00007812 */ /* 0x000fe400078ec0ff */
[----:B---3--:R-:W-:Y:S02]  /*00b0*/  SHF.R.S32.HI R11, RZ, 0x16, R3 ;  /* 0x00000016ff0b7819 */ /* 0x008fe40000011403 */
[----:B------:R-:W-:Y:S02]  /*00c0*/  LEA R0, R3, R0, 0x9 ;  /* 0x0000000003007211 */ /* 0x000fe400078e48ff */
[----:B------:R-:W-:Y:S01]  /*00d0*/  SGXT R11, R11, 0x1 ;  /* 0x000000010b0b781a */ /* 0x000fe20000000200 */
[----:B------:R-:W3:Y:S02]  /*00e0*/  LDC.64 R2, c[0x0][0x238] ;  /* 0x00008e00ff027b82 */ /* 0x000ee40000000a00 */
[----:B--2---:R-:W-:Y:S01]  /*00f0*/  IMAD.WIDE R6, R0, 0x4, R6 ;  /* 0x0000000400067825 */ /* 0x004fe200078e0206 */
[----:B------:R-:W-:-:S02]  /*0100*/  LEA.HI R10, R11, R0, RZ, 0x6 ;  /* 0x000000000b0a7211 */ /* 0x000fc400078f30ff */
[----:B------:R-:W-:Y:S02]  /*0110*/  LEA.HI R11, R11, R0, RZ, 0x9 ;  /* 0x000000000b0b7211 */ /* 0x000fe400078f48ff */
[--C-:B------:R-:W-:Y:S02]  /*0120*/  SHF.R.S32.HI R16, RZ, 0x6, R10.reuse ;  /* 0x00000006ff107819 */ /* 0x100fe4000001140a */
[----:B------:R-:W-:-:S04]  /*0130*/  SHF.R.S32.HI R17, RZ, 0x1f, R10 ;  /* 0x0000001fff117819 */ /* 0x000fc8000001140a */
[----:B------:R-:W-:Y:S02]  /*0140*/  LEA.HI R18, R17, R16, RZ, 0x8 ;  /* 0x0000001011127211 */ /* 0x000fe400078f40ff */
[----:B------:R-:W-:Y:S01]  /*0150*/  SHF.R.S32.HI R17, RZ, 0x9, R11 ;  /* 0x00000009ff117819 */ /* 0x000fe2000001140b */
[----:B----4-:R-:W-:Y:S01]  /*0160*/  IMAD.WIDE R10, R0, 0x4, R4 ;  /* 0x00000004000a7825 */ /* 0x010fe200078e0204 */
[----:B------:R-:W-:Y:S01]  /*0170*/  LOP3.LUT R21, R18, 0xffffff00, RZ, 0xc0, !PT ;  /* 0xffffff0012157812 */ /* 0x000fe200078ec0ff */
[----:B------:R-:W2:Y:S02]  /*0180*/  LDG.E.128 R4, desc[UR4][R6.64] ;  /* 0x0000000406047981 */ /* 0x000ea4000c1e1d00 */
[C---:B-----5:R-:W-:Y:S01]  /*0190*/  IMAD.WIDE R18, R17.reuse, 0x4, R8 ;  /* 0x0000000411127825 */ /* 0x060fe200078e0208 */
[----:B------:R-:W-:Y:S01]  /*01a0*/  IADD3 R21, R16, -R21, RZ ;  /* 0x8000001510157210 */ /* 0x000fe20007ffe0ff */
[----:B------:R-:W2:Y:S02]  /*01b0*/  LDG.E.128 R8, desc[UR4][R10.64] ;  /* 0x000000040a087981 */ /* 0x000ea4000c1e1d00 */
[----:B0-----:R-:W-:-:S02]  /*01c0*/  IMAD.WIDE R14, R17, 0x4, R14 ;  /* 0x00000004110e7825 */ /* 0x001fc400078e020e */
[----:B------:R-:W4:Y:S02]  /*01d0*/  LDG.E.EL R18, desc[UR4][R18.64] ;  /* 0x0000000412127981 */ /* 0x000f24000c2e1900 */
[----:B-1----:R-:W-:-:S04]  /*01e0*/  IMAD.WIDE R12, R21, 0x4, R12 ;  /* 0x00000004150c7825 */ /* 0x002fc800078e020c */
[----:B---3--:R-:W-:Y:S02]  /*01f0*/  IMAD.WIDE R16, R21, 0x4, R2 ;  /* 0x0000000415107825 */ /* 0x008fe400078e0202 */
[----:B------:R-:W3:Y:S04]  /*0200*/  LDG.E.EL R2, desc[UR4][R14.64] ;  /* 0x000000040e027981 */ /* 0x000ee8000c2e1900 */
[----:B------:R0:W5:Y:S04]  /*0210*/  LDG.E.EL R3, desc[UR4][R16.64] ;  /* 0x0000000410037981 */ /* 0x000168000c2e1900 */
[----:B------:R-:W5:Y:S01]  /*0220*/  LDG.E.EL R12, desc[UR4][R12.64] ;  /* 0x000000040c0c7981 */ /* 0x000f62000c2e1900 */
[----:B0-----:R-:W-:Y:S01]  /*0230*/  HFMA2.MMA R16, -RZ, RZ, 1.625, 0 ;  /* 0x3e800000ff107435 */ /* 0x001fe200000001ff */
[----:B--2---:R-:W-:Y:S01]  /*0240*/  FADD R21, R4, R8 ;  /* 0x0000000804157221 */ /* 0x004fe20000000000 */
[----:B------:R-:W-:Y:S01]  /*0250*/  FADD R5, R5, R9 ;  /* 0x0000000905057221 */ /* 0x000fe20000000000 */
[----:B------:R-:W-:Y:S01]  /*0260*/  FADD R9, R6, R10 ;  /* 0x0000000a06097221 */ /* 0x000fe20000000000 */
[----:B------:R-:W-:Y:S01]  /*0270*/  FADD R7, R7, R11 ;  /* 0x0000000b07077221 */ /* 0x000fe20000000000 */
[C---:B----4-:R-:W-:Y:S01]  /*0280*/  FADD R21, -R18.reuse, R21 ;  /* 0x0000001512157221 */ /* 0x050fe20000000100 */
[C---:B------:R-:W-:Y:S01]  /*0290*/  FADD R5, -R18.reuse, R5 ;  /* 0x0000000512057221 */ /* 0x040fe20000000100 */
[C---:B------:R-:W-:Y:S01]  /*02a0*/  FADD R9, -R18.reuse, R9 ;  /* 0x0000000912097221 */ /* 0x040fe20000000100 */
[----:B------:R-:W-:Y:S01]  /*02b0*/  FADD R7, -R18, R7 ;  /* 0x0000000712077221 */ /* 0x000fe20000000100 */
[C---:B---3--:R-:W-:Y:S01]  /*02c0*/  FMUL R4, R2.reuse, R21 ;  /* 0x0000001502047220 */ /* 0x048fe20000400000 */
[C---:B------:R-:W-:Y:S01]  /*02d0*/  FMUL R5, R2.reuse, R5 ;  /* 0x0000000502057220 */ /* 0x040fe20000400000 */
[C---:B------:R-:W-:Y:S01]  /*02e0*/  FMUL R9, R2.reuse, R9 ;  /* 0x0000000902097220 */ /* 0x040fe20000400000 */
[----:B------:R-:W-:Y:S01]  /*02f0*/  FMUL R7, R2, R7 ;  /* 0x0000000702077220 */ /* 0x000fe20000400000 */
[C-C-:B-----5:R-:W-:Y:S01]  /*0300*/  FFMA R4, R3.reuse, R4, R12.reuse ;  /* 0x0000000403047223 */ /* 0x160fe2000000000c */
[C-C-:B------:R-:W-:Y:S01]  /*0310*/  FFMA R5, R3.reuse, R5, R12.reuse ;  /* 0x0000000503057223 */ /* 0x140fe2000000000c */
[C-C-:B------:R-:W-:Y:S01]  /*0320*/  FFMA R2, R3.reuse, R9, R12.reuse ;  /* 0x0000000903027223 */ /* 0x140fe2000000000c */
[----:B------:R-:W-:Y:S01]  /*0330*/  FFMA R3, R3, R7, R12 ;  /* 0x0000000703037223 */ /* 0x000fe2000000000c */
[----:B------:R-:W-:-:S02]  /*0340*/  FADD R6, RZ, -R4 ;  /* 0x80000004ff067221 */ /* 0x000fc40000000000 */
[----:B------:R-:W-:Y:S02]  /*0350*/  FADD R7, RZ, -R2 ;  /* 0x80000002ff077221 */ /* 0x000fe40000000000 */
[----:B------:R-:W-:Y:S01]  /*0360*/  FMUL R8, R6, 1.4426950216293334961 ;  /* 0x3fb8aa3b06087820 */ /* 0x000fe20000400000 */
[----:B------:R-:W-:Y:S01]  /*0370*/  FADD R6, RZ, -R5 ;  /* 0x80000005ff067221 */ /* 0x000fe20000000000 */
[----:B------:R-:W-:-:S03]  /*0380*/  FMUL R10, R7, 1.4426950216293334961 ;  /* 0x3fb8aa3b070a7820 */ /* 0x000fc60000400000 */
[----:B------:R-:W-:Y:S01]  /*0390*/  FMUL R9, R6, 1.4426950216293334961 ;  /* 0x3fb8aa3b06097820 */ /* 0x000fe20000400000 */
[----:B------:R-:W-:Y:S01]  /*03a0*/  FADD R6, RZ, -R3 ;  /* 0x80000003ff067221 */ /* 0x000fe20000000000 */
[----:B------:R-:W-:Y:S02]  /*03b0*/  FSETP.GEU.AND P0, PT, R8, -126, PT ;  /* 0xc2fc00000800780b */ /* 0x000fe40003f0e000 */
[----:B------:R-:W-:Y:S01]  /*03c0*/  FSETP.GEU.AND P1, PT, R10, -126, PT ;  /* 0xc2fc00000a00780b */ /* 0x000fe20003f2e000 */
[----:B------:R-:W-:Y:S01]  /*03d0*/  FMUL R12, R6, 1.4426950216293334961 ;  /* 0x3fb8aa3b060c7820 */ /* 0x000fe20000400000 */
[----:B------:R-:W-:-:S04]  /*03e0*/  FSETP.GEU.AND P3, PT, R9, -126, PT ;  /* 0xc2fc00000900780b */ /* 0x000fc80003f6e000 */
[----:B------:R-:W-:-:S05]  /*03f0*/  FSETP.GEU.AND P2, PT, R12, -126, PT ;  /* 0xc2fc00000c00780b */ /* 0x000fca0003f4e000 */
[----:B------:R-:W-:Y:S02]  /*0400*/  @!P0 FMUL R8, R8, 0.5 ;  /* 0x3f00000008088820 */ /* 0x000fe40000400000 */
[----:B------:R-:W-:Y:S02]  /*0410*/  @!P1 FMUL R10, R10, 0.5 ;  /* 0x3f0000000a0a9820 */ /* 0x000fe40000400000 */
[----:B------:R-:W-:Y:S01]  /*0420*/  @!P3 FMUL R9, R9, 0.5 ;  /* 0x3f0000000909b820 */ /* 0x000fe20000400000 */
[----:B------:R-:W0:Y:S03]  /*0430*/  MUFU.EX2 R6, R8 ;  /* 0x0000000800067308 */ /* 0x000e260000000800 */
[----:B------:R-:W-:-:S05]  /*0440*/  @!P2 FMUL R12, R12, 0.5 ;  /* 0x3f0000000c0ca820 */ /* 0x000fca0000400000 */
[----:B------:R-:W1:Y:S01]  /*0450*/  MUFU.EX2 R7, R9 ;  /* 0x0000000900077308 */ /* 0x000e620000000800 */
[----:B0-----:R-:W-:-:S07]  /*0460*/  @!P0 FMUL R6, R6, R6 ;  /* 0x0000000606068220 */ /* 0x001fce0000400000 */
[----:B------:R-:W0:Y:S01]  /*0470*/  MUFU.EX2 R11, R10 ;  /* 0x0000000a000b7308 */ /* 0x000e220000000800 */
[----:B------:R-:W-:Y:S01]  /*0480*/  FADD R14, R6, 1 ;  /* 0x3f800000060e7421 */ /* 0x000fe20000000000 */
[----:B-1----:R-:W-:-:S06]  /*0490*/  @!P3 FMUL R7, R7, R7 ;  /* 0x000000070707b220 */ /* 0x002fcc0000400000 */
[----:B------:R-:W1:Y:S01]  /*04a0*/  MUFU.EX2 R13, R12 ;  /* 0x0000000c000d7308 */ /* 0x000e620000000800 */
[----:B------:R-:W-:Y:S01]  /*04b0*/  FSETP.GT.AND P0, PT, R14, 8.50705917302346158658e+37, PT ;  /* 0x7e8000000e00780b */ /* 0x000fe20003f04000 */
[----:B------:R-:W-:Y:S02]  /*04c0*/  FADD R8, R7, 1 ;  /* 0x3f80000007087421 */ /* 0x000fe40000000000 */
[----:B------:R-:W2:Y:S01]  /*04d0*/  LDC.64 R6, c[0x0][0x210] ;  /* 0x00008400ff067b82 */ /* 0x000ea20000000a00 */
[----:B------:R-:W-:Y:S01]  /*04e0*/  FSEL R9, R16, 1, P0 ;  /* 0x3f80000010097808 */ /* 0x000fe20000000000 */
[----:B0-----:R-:W-:Y:S01]  /*04f0*/  @!P1 FMUL R11, R11, R11 ;  /* 0x0000000b0b0b9220 */ /* 0x001fe20000400000 */
[----:B------:R-:W-:-:S03]  /*0500*/  FSETP.GT.AND P1, PT, R8, 8.50705917302346158658e+37, PT ;  /* 0x7e8000000800780b */ /* 0x000fc60003f24000 */
[----:B------:R-:W-:Y:S01]  /*0510*/  FADD R11, R11, 1 ;  /* 0x3f8000000b0b7421 */ /* 0x000fe20000000000 */
[----:B------:R-:W-:-:S03]  /*0520*/  FSEL R17, R16, 1, P1 ;  /* 0x3f80000010117808 */ /* 0x000fc60000800000 */
[----:B------:R-:W-:Y:S01]  /*0530*/  @P0 FMUL R14, R14, 0.25 ;  /* 0x3e8000000e0e0820 */ /* 0x000fe20000400000 */
[----:B-1----:R-:W-:Y:S01]  /*0540*/  @!P2 FMUL R13, R13, R13 ;  /* 0x0000000d0d0da220 */ /* 0x002fe20000400000 */
[----:B------:R-:W-:-:S03]  /*0550*/  FSETP.GT.AND P2, PT, R11, 8.50705917302346158658e+37, PT ;  /* 0x7e8000000b00780b */ /* 0x000fc60003f44000 */
[----:B------:R-:W-:Y:S01]  /*0560*/  FADD R13, R13, 1 ;  /* 0x3f8000000d0d7421 */ /* 0x000fe20000000000 */
[----:B------:R-:W0:Y:S01]  /*0570*/  MUFU.RCP R14, R14 ;  /* 0x0000000e000e7308 */ /* 0x000e220000001000 */
[----:B------:R-:W-:Y:S01]  /*0580*/  @P1 FMUL R8, R8, 0.25 ;  /* 0x3e80000008081820 */ /* 0x000fe20000400000 */
[----:B------:R-:W-:Y:S02]  /*0590*/  FSEL R12, R16, 1, P2 ;  /* 0x3f800000100c7808 */ /* 0x000fe40001000000 */
[----:B------:R-:W-:-:S04]  /*05a0*/  FSETP.GT.AND P3, PT, R13, 8.50705917302346158658e+37, PT ;  /* 0x7e8000000d00780b */ /* 0x000fc80003f64000 */
[----:B------:R-:W1:Y:S01]  /*05b0*/  MUFU.RCP R8, R8 ;  /* 0x0000000800087308 */ /* 0x000e620000001000 */
[----:B------:R-:W-:Y:S01]  /*05c0*/  @P2 FMUL R11, R11, 0.25 ;  /* 0x3e8000000b0b2820 */ /* 0x000fe20000400000 */
[----:B------:R-:W-:Y:S01]  /*05d0*/  FSEL R16, R16, 1, P3 ;  /* 0x3f80000010107808 */ /* 0x000fe20001800000 */
[----:B0-----:R-:W-:-:S05]  /*05e0*/  FMUL R15, R14, R9 ;  /* 0x000000090e0f7220 */ /* 0x001fca0000400000 */
[----:B------:R-:W0:Y:S01]  /*05f0*/  MUFU.RCP R11, R11 ;  /* 0x0000000b000b7308 */ /* 0x000e220000001000 */
[----:B------:R-:W-:Y:S01]  /*0600*/  @P3 FMUL R13, R13, 0.25 ;  /* 0x3e8000000d0d3820 */ /* 0x000fe20000400000 */
[----:B------:R-:W-:Y:S01]  /*0610*/  FMUL R4, R4, R15 ;  /* 0x0000000f04047220 */ /* 0x000fe20000400000 */
[----:B-1----:R-:W-:-:S05]  /*0620*/  FMUL R10, R8, R17 ;  /* 0x00000011080a7220 */ /* 0x002fca0000400000 */
[----:B------:R-:W1:Y:S01]  /*0630*/  MUFU.RCP R13, R13 ;  /* 0x0000000d000d7308 */ /* 0x000e620000001000 */
[----:B--2---:R-:W-:-:S04]  /*0640*/  IMAD.WIDE R8, R0, 0x4, R6 ;  /* 0x0000000400087825 */ /* 0x004fc800078e0206 */
[----:B------:R-:W-:Y:S01]  /*0650*/  FMUL R5, R5, R10 ;  /* 0x0000000a05057220 */ /* 0x000fe20000400000 */
[----:B0-----:R-:W-:-:S04]  /*0660*/  FMUL R17, R11, R12 ;  /* 0x0000000c0b117220 */ /* 0x001fc80000400000 */
[----:B------:R-:W-:Y:S01]  /*0670*/  FMUL R6, R2, R17 ;  /* 0x0000001102067220 */ /* 0x000fe20000400000 */
[----:B-1----:R-:W-:-:S04]  /*0680*/  FMUL R16, R13, R16 ;  /* 0x000000100d107220 */ /* 0x002fc80000400000 */
[----:B------:R-:W-:-:S05]  /*0690*/  FMUL R7, R3, R16 ;  /* 0x0000001003077220 */ /* 0x000fca0000400000 */
[----:B------:R-:W-:Y:S01]  /*06a0*/  STG.E.128 desc[UR4][R8.64], R4 ;  /* 0x0000000408007986 */ /* 0x000fe2000c101d04 */
[----:B------:R-:W-:Y:S05]  /*06b0*/  EXIT ;  /* 0x000000000000794d */ /* 0x000fea0003800000 */
.L_x_0:
[----:B------:R-:W-:-:S00]  /*06c0*/  BRA `(.L_x_0) ;  /* 0xfffffffc00fc7947 */ /* 0x000fc0000383ffff */
[----:B------:R-:W-:-:S00]  /*06d0*/  NOP ;  /* 0x0000000000007918 */ /* 0x000fc00000000000 */
        /* <DEDUP_REMOVED lines=10> */
.L_x_1:


//--------------------- .nv.constant0.triton_poi_fused_native_group_norm_silu_20 --------------------------
	.section	.nv.constant0.triton_poi_fused_native_group_norm_silu_20,"a",@progbits
	.sectionflags	@""
	.align	4
.nv.constant0.triton_poi_fused_native_group_norm_silu_20:
	.zero		588
